	.headerflags	@"EF_CUDA_TEXMODE_UNIFIED EF_CUDA_64BIT_ADDRESS EF_CUDA_ACCELERATORS EF_CUDA_SM90 EF_CUDA_VIRTUAL_SM(EF_CUDA_SM90)"
	.elftype	@"ET_EXEC"


//--------------------- .nv.info                  --------------------------
	.section	.nv.info,"",@"SHT_CUDA_INFO"
	.align	4


	//----- nvinfo : EIATTR_REGCOUNT
	.align		4
        /*0000*/ 	.byte	0x04, 0x2f
        /*0002*/ 	.short	(.L_1 - .L_0)
	.align		4
.L_0:
        /*0004*/ 	.word	index@(triton_poi_fused_convolution_div_max_pool2d_with_indices_relu_sub_43)
        /*0008*/ 	.word	0x0000000c


	//----- nvinfo : EIATTR_MIN_STACK_SIZE
	.align		4
.L_1:
        /*000c*/ 	.byte	0x04, 0x12
        /*000e*/ 	.short	(.L_3 - .L_2)
	.align		4
.L_2:
        /*0010*/ 	.word	index@(triton_poi_fused_convolution_div_max_pool2d_with_indices_relu_sub_43)
        /*0014*/ 	.word	0x00000000


	//----- nvinfo : EIATTR_FRAME_SIZE
	.align		4
.L_3:
        /*0018*/ 	.byte	0x04, 0x11
        /*001a*/ 	.short	(.L_5 - .L_4)
	.align		4
.L_4:
        /*001c*/ 	.word	index@(triton_poi_fused_convolution_div_max_pool2d_with_indices_relu_sub_43)
        /*0020*/ 	.word	0x00000000


	//----- nvinfo : EIATTR_MIN_STACK_SIZE
	.align		4
.L_5:
        /*0024*/ 	.byte	0x04, 0x12
        /*0026*/ 	.short	(.L_7 - .L_6)
	.align		4
.L_6:
        /*0028*/ 	.word	index@(triton_poi_fused_convolution_div_max_pool2d_with_indices_relu_sub_43)
        /*002c*/ 	.word	0x00000000
.L_7:


//--------------------- .nv.info.triton_poi_fused_convolution_div_max_pool2d_with_indices_relu_sub_43 --------------------------
	.section	.nv.info.triton_poi_fused_convolution_div_max_pool2d_with_indices_relu_sub_43,"",@"SHT_CUDA_INFO"
	.sectionflags	@""
	.align	4


	//----- nvinfo : EIATTR_CUDA_API_VERSION
	.align		4
        /*0000*/ 	.byte	0x04, 0x37
        /*0002*/ 	.short	(.L_9 - .L_8)
.L_8:
        /*0004*/ 	.word	0x0000007c


	//----- nvinfo : EIATTR_KPARAM_INFO
	.align		4
.L_9:
        /*0008*/ 	.byte	0x04, 0x17
        /*000a*/ 	.short	(.L_11 - .L_10)
.L_10:
        /*000c*/ 	.word	0x00000000
        /*0010*/ 	.short	0x0002
        /*0012*/ 	.short	0x0010
        /*0014*/ 	.byte	0x00, 0xf0, 0x11, 0x00


	//----- nvinfo : EIATTR_KPARAM_INFO
	.align		4
.L_11:
        /*0018*/ 	.byte	0x04, 0x17
        /*001a*/ 	.short	(.L_13 - .L_12)
.L_12:
        /*001c*/ 	.word	0x00000000
        /*0020*/ 	.short	0x0001
        /*0022*/ 	.short	0x0008
        /*0024*/ 	.byte	0x00, 0xf4, 0x21, 0x00


	//----- nvinfo : EIATTR_KPARAM_INFO
	.align		4
.L_13:
        /*0028*/ 	.byte	0x04, 0x17
        /*002a*/ 	.short	(.L_15 - .L_14)
.L_14:
        /*002c*/ 	.word	0x00000000
        /*0030*/ 	.short	0x0000
        /*0032*/ 	.short	0x0000
        /*0034*/ 	.byte	0x00, 0xf4, 0x21, 0x00


	//----- nvinfo : EIATTR_SPARSE_MMA_MASK
	.align		4
.L_15:
        /*0038*/ 	.byte	0x03, 0x50
        /*003a*/ 	.short	0x0000


	//----- nvinfo : EIATTR_MAXREG_COUNT
	.align		4
        /*003c*/ 	.byte	0x03, 0x1b
        /*003e*/ 	.short	0x00ff


	//----- nvinfo : EIATTR_EXIT_INSTR_OFFSETS
	.align		4
        /*0040*/ 	.byte	0x04, 0x1c
        /*0042*/ 	.short	(.L_17 - .L_16)


	//   ....[0]....
.L_16:
        /*0044*/ 	.word	0x00000190


	//----- nvinfo : EIATTR_REQNTID
	.align		4
.L_17:
        /*0048*/ 	.byte	0x04, 0x10
        /*004a*/ 	.short	(.L_19 - .L_18)
.L_18:
        /*004c*/ 	.word	0x00000100
        /*0050*/ 	.word	0x00000001
        /*0054*/ 	.word	0x00000001


	//----- nvinfo : EIATTR_CBANK_PARAM_SIZE
	.align		4
.L_19:
        /*0058*/ 	.byte	0x03, 0x19
        /*005a*/ 	.short	0x0014


	//----- nvinfo : EIATTR_PARAM_CBANK
	.align		4
        /*005c*/ 	.byte	0x04, 0x0a
        /*005e*/ 	.short	(.L_21 - .L_20)
	.align		4
.L_20:
        /*0060*/ 	.word	index@(.nv.constant0.triton_poi_fused_convolution_div_max_pool2d_with_indices_relu_sub_43)
        /*0064*/ 	.short	0x0210
        /*0066*/ 	.short	0x0014


	//----- nvinfo : EIATTR_SW_WAR
	.align		4
.L_21:
        /*0068*/ 	.byte	0x04, 0x36
        /*006a*/ 	.short	(.L_23 - .L_22)
.L_22:
        /*006c*/ 	.word	0x00000008
.L_23:


//--------------------- .nv.callgraph             --------------------------
	.section	.nv.callgraph,"",@"SHT_CUDA_CALLGRAPH"
	.align	4
	.sectionentsize	8
	.align		4
        /*0000*/ 	.word	0x00000000
	.align		4
        /*0004*/ 	.word	0xffffffff
	.align		4
        /*0008*/ 	.word	0x00000000
	.align		4
        /*000c*/ 	.word	0xfffffffe
	.align		4
        /*0010*/ 	.word	0x00000000
	.align		4
        /*0014*/ 	.word	0xfffffffd
	.align		4
        /*0018*/ 	.word	0x00000000
	.align		4
        /*001c*/ 	.word	0xfffffffc


//--------------------- .text.triton_poi_fused_convolution_div_max_pool2d_with_indices_relu_sub_43 --------------------------
	.section	.text.triton_poi_fused_convolution_div_max_pool2d_with_indices_relu_sub_43,"ax",@progbits
	.align	128
        .global         triton_poi_fused_convolution_div_max_pool2d_with_indices_relu_sub_43
        .type           triton_poi_fused_convolution_div_max_pool2d_with_indices_relu_sub_43,@function
        .size           triton_poi_fused_convolution_div_max_pool2d_with_indices_relu_sub_43,(.L_x_1 - triton_poi_fused_convolution_div_max_pool2d_with_indices_relu_sub_43)
        .other          triton_poi_fused_convolution_div_max_pool2d_with_indices_relu_sub_43,@"STO_CUDA_ENTRY STV_DEFAULT"
triton_poi_fused_convolution_div_max_pool2d_with_indices_relu_sub_43:
.text.triton_poi_fused_convolution_div_max_pool2d_with_indices_relu_sub_43:
[----:B------:R-:W-:Y:S01]  /*0000*/  LDC R1, c[0x0][0x28] ;  /* 0x00000a00ff017b82 */ /* 0x000fe20000000800 */
[----:B------:R-:W1:Y:S07]  /*0010*/  S2R R0, SR_TID.X ;  /* 0x0000000000007919 */ /* 0x000e6e0000002100 */
[----:B------:R-:W2:Y:S01]  /*0020*/  LDC.64 R4, c[0x0][0x218] ;  /* 0x00008600ff047b82 */ /* 0x000ea20000000a00 */
[----:B------:R-:W-:Y:S01]  /*0030*/  ULDC.64 UR4, c[0x0][0x208] ;  /* 0x0000820000047ab9 */ /* 0x000fe20000000a00 */
[----:B------:R-:W3:Y:S06]  /*0040*/  S2R R7, SR_CTAID.X ;  /* 0x0000000000077919 */ /* 0x000eec0000002500 */
[----:B------:R-:W4:Y:S01]  /*0050*/  LDC.64 R2, c[0x0][0x210] ;  /* 0x00008400ff027b82 */ /* 0x000f220000000a00 */
[----:B-1----:R-:W-:Y:S01]  /*0060*/  IMAD.SHL.U32 R0, R0, 0x2, RZ ;  /* 0x0000000200007824 */ /* 0x002fe200078e00ff */
[----:B---3--:R-:W-:-:S04]  /*0070*/  SHF.R.S32.HI R6, RZ, 0x16, R7 ;  /* 0x00000016ff067819 */ /* 0x008fc80000011407 */
[----:B------:R-:W-:-:S05]  /*0080*/  LOP3.LUT R0, R0, 0x1fe, RZ, 0xc0, !PT ;  /* 0x000001fe00007812 */ /* 0x000fca00078ec0ff */
[----:B------:R-:W-:Y:S01]  /*0090*/  IMAD R7, R7, 0x200, R0 ;  /* 0x0000020007077824 */ /* 0x000fe200078e0200 */
[----:B------:R-:W-:-:S03]  /*00a0*/  SGXT R0, R6, 0x1 ;  /* 0x000000010600781a */ /* 0x000fc60000000200 */
[----:B----4-:R-:W-:Y:S01]  /*00b0*/  IMAD.WIDE R2, R7, 0x4, R2 ;  /* 0x0000000407027825 */ /* 0x010fe200078e0202 */
[----:B------:R-:W-:-:S04]  /*00c0*/  LEA.HI R0, R0, R7, RZ, 0x9 ;  /* 0x0000000700007211 */ /* 0x000fc800078f48ff */
[----:B------:R-:W-:-:S05]  /*00d0*/  LOP3.LUT R0, R0, 0xfffffe00, RZ, 0xc0, !PT ;  /* 0xfffffe0000007812 */ /* 0x000fca00078ec0ff */
[----:B------:R-:W-:Y:S02]  /*00e0*/  IMAD.IADD R9, R7, 0x1, -R0 ;  /* 0x0000000107097824 */ /* 0x000fe400078e0a00 */
[----:B------:R-:W3:Y:S02]  /*00f0*/  LDG.E.64 R6, desc[UR4][R2.64] ;  /* 0x0000000402067981 */ /* 0x000ee4000c1e1b00 */
[----:B--2---:R-:W-:-:S06]  /*0100*/  IMAD.WIDE R4, R9, 0x4, R4 ;  /* 0x0000000409047825 */ /* 0x004fcc00078e0204 */
[----:B------:R-:W3:Y:S02]  /*0110*/  LDG.E.EL.64 R4, desc[UR4][R4.64] ;  /* 0x0000000404047981 */ /* 0x000ee4000c2e1b00 */
[C---:B---3--:R-:W-:Y:S01]  /*0120*/  FSETP.GEU.AND P0, PT, R6.reuse, -R4, PT ;  /* 0x800000040600720b */ /* 0x048fe20003f0e000 */
[----:B------:R-:W-:Y:S01]  /*0130*/  FADD R6, R6, R4 ;  /* 0x0000000406067221 */ /* 0x000fe20000000000 */
[C---:B------:R-:W-:Y:S01]  /*0140*/  FADD R0, R7.reuse, R5 ;  /* 0x0000000507007221 */ /* 0x040fe20000000000 */
[----:B------:R-:W-:-:S03]  /*0150*/  FSETP.GEU.AND P1, PT, R7, -R5, PT ;  /* 0x800000050700720b */ /* 0x000fc60003f2e000 */
[----:B------:R-:W-:Y:S02]  /*0160*/  FSEL R6, R6, RZ, P0 ;  /* 0x000000ff06067208 */ /* 0x000fe40000000000 */
[----:B------:R-:W-:-:S05]  /*0170*/  FSEL R7, R0, RZ, P1 ;  /* 0x000000ff00077208 */ /* 0x000fca0000800000 */
[----:B------:R-:W-:Y:S01]  /*0180*/  STG.E.64 desc[UR4][R2.64], R6 ;  /* 0x0000000602007986 */ /* 0x000fe2000c101b04 */
[----:B------:R-:W-:Y:S05]  /*0190*/  EXIT ;  /* 0x000000000000794d */ /* 0x000fea0003800000 */
.L_x_0:
[----:B------:R-:W-:-:S00]  /*01a0*/  BRA `(.L_x_0) ;  /* 0xfffffffc00fc7947 */ /* 0x000fc0000383ffff */
[----:B------:R-:W-:-:S00]  /*01b0*/  NOP ;  /* 0x0000000000007918 */ /* 0x000fc00000000000 */
        /* <DEDUP_REMOVED lines=12> */
.L_x_1:


//--------------------- .nv.constant0.triton_poi_fused_convolution_div_max_pool2d_with_indices_relu_sub_43 --------------------------
	.section	.nv.constant0.triton_poi_fused_convolution_div_max_pool2d_with_indices_relu_sub_43,"a",@progbits
	.sectionflags	@""
	.align	4
.nv.constant0.triton_poi_fused_convolution_div_max_pool2d_with_indices_relu_sub_43:
	.zero		548
